	.headerflags	@"EF_CUDA_TEXMODE_UNIFIED EF_CUDA_64BIT_ADDRESS EF_CUDA_ACCELERATORS EF_CUDA_SM90 EF_CUDA_VIRTUAL_SM(EF_CUDA_SM90)"
	.elftype	@"ET_EXEC"


//--------------------- .nv.info                  --------------------------
	.section	.nv.info,"",@"SHT_CUDA_INFO"
	.align	4


	//----- nvinfo : EIATTR_REGCOUNT
	.align		4
        /*0000*/ 	.byte	0x04, 0x2f
        /*0002*/ 	.short	(.L_3 - .L_2)
	.align		4
.L_2:
        /*0004*/ 	.word	index@(triton_poi_fused__native_batch_norm_legit_no_training_relu_3)
        /*0008*/ 	.word	0x00000012


	//----- nvinfo : EIATTR_MIN_STACK_SIZE
	.align		4
.L_3:
        /*000c*/ 	.byte	0x04, 0x12
        /*000e*/ 	.short	(.L_5 - .L_4)
	.align		4
.L_4:
        /*0010*/ 	.word	index@(triton_poi_fused__native_batch_norm_legit_no_training_relu_3)
        /*0014*/ 	.word	0x00000000


	//----- nvinfo : EIATTR_FRAME_SIZE
	.align		4
.L_5:
        /*0018*/ 	.byte	0x04, 0x11
        /*001a*/ 	.short	(.L_7 - .L_6)
	.align		4
.L_6:
        /*001c*/ 	.word	index@(triton_poi_fused__native_batch_norm_legit_no_training_relu_3)
        /*0020*/ 	.word	0x00000000


	//----- nvinfo : EIATTR_MIN_STACK_SIZE
	.align		4
.L_7:
        /*0024*/ 	.byte	0x04, 0x12
        /*0026*/ 	.short	(.L_9 - .L_8)
	.align		4
.L_8:
        /*0028*/ 	.word	index@(triton_poi_fused__native_batch_norm_legit_no_training_relu_3)
        /*002c*/ 	.word	0x00000000
.L_9:


//--------------------- .nv.info.triton_poi_fused__native_batch_norm_legit_no_training_relu_3 --------------------------
	.section	.nv.info.triton_poi_fused__native_batch_norm_legit_no_training_relu_3,"",@"SHT_CUDA_INFO"
	.sectionflags	@""
	.align	4


	//----- nvinfo : EIATTR_CUDA_API_VERSION
	.align		4
        /*0000*/ 	.byte	0x04, 0x37
        /*0002*/ 	.short	(.L_11 - .L_10)
.L_10:
        /*0004*/ 	.word	0x0000007c


	//----- nvinfo : EIATTR_KPARAM_INFO
	.align		4
.L_11:
        /*0008*/ 	.byte	0x04, 0x17
        /*000a*/ 	.short	(.L_13 - .L_12)
.L_12:
        /*000c*/ 	.word	0x00000000
        /*0010*/ 	.short	0x0006
        /*0012*/ 	.short	0x0030
        /*0014*/ 	.byte	0x00, 0xf0, 0x11, 0x00


	//----- nvinfo : EIATTR_KPARAM_INFO
	.align		4
.L_13:
        /*0018*/ 	.byte	0x04, 0x17
        /*001a*/ 	.short	(.L_15 - .L_14)
.L_14:
        /*001c*/ 	.word	0x00000000
        /*0020*/ 	.short	0x0005
        /*0022*/ 	.short	0x0028
        /*0024*/ 	.byte	0x00, 0xf4, 0x21, 0x00


	//----- nvinfo : EIATTR_KPARAM_INFO
	.align		4
.L_15:
        /*0028*/ 	.byte	0x04, 0x17
        /*002a*/ 	.short	(.L_17 - .L_16)
.L_16:
        /*002c*/ 	.word	0x00000000
        /*0030*/ 	.short	0x0004
        /*0032*/ 	.short	0x0020
        /*0034*/ 	.byte	0x00, 0xf4, 0x21, 0x00


	//----- nvinfo : EIATTR_KPARAM_INFO
	.align		4
.L_17:
        /*0038*/ 	.byte	0x04, 0x17
        /*003a*/ 	.short	(.L_19 - .L_18)
.L_18:
        /*003c*/ 	.word	0x00000000
        /*0040*/ 	.short	0x0003
        /*0042*/ 	.short	0x0018
        /*0044*/ 	.byte	0x00, 0xf4, 0x21, 0x00


	//----- nvinfo : EIATTR_KPARAM_INFO
	.align		4
.L_19:
        /*0048*/ 	.byte	0x04, 0x17
        /*004a*/ 	.short	(.L_21 - .L_20)
.L_20:
        /*004c*/ 	.word	0x00000000
        /*0050*/ 	.short	0x0002
        /*0052*/ 	.short	0x0010
        /*0054*/ 	.byte	0x00, 0xf4, 0x21, 0x00


	//----- nvinfo : EIATTR_KPARAM_INFO
	.align		4
.L_21:
        /*0058*/ 	.byte	0x04, 0x17
        /*005a*/ 	.short	(.L_23 - .L_22)
.L_22:
        /*005c*/ 	.word	0x00000000
        /*0060*/ 	.short	0x0001
        /*0062*/ 	.short	0x0008
        /*0064*/ 	.byte	0x00, 0xf4, 0x21, 0x00


	//----- nvinfo : EIATTR_KPARAM_INFO
	.align		4
.L_23:
        /*0068*/ 	.byte	0x04, 0x17
        /*006a*/ 	.short	(.L_25 - .L_24)
.L_24:
        /*006c*/ 	.word	0x00000000
        /*0070*/ 	.short	0x0000
        /*0072*/ 	.short	0x0000
        /*0074*/ 	.byte	0x00, 0xf4, 0x21, 0x00


	//----- nvinfo : EIATTR_SPARSE_MMA_MASK
	.align		4
.L_25:
        /*0078*/ 	.byte	0x03, 0x50
        /*007a*/ 	.short	0x0000


	//----- nvinfo : EIATTR_MAXREG_COUNT
	.align		4
        /*007c*/ 	.byte	0x03, 0x1b
        /*007e*/ 	.short	0x00ff


	//----- nvinfo : EIATTR_EXIT_INSTR_OFFSETS
	.align		4
        /*0080*/ 	.byte	0x04, 0x1c
        /*0082*/ 	.short	(.L_27 - .L_26)


	//   ....[0]....
.L_26:
        /*0084*/ 	.word	0x000003d0


	//----- nvinfo : EIATTR_REQNTID
	.align		4
.L_27:
        /*0088*/ 	.byte	0x04, 0x10
        /*008a*/ 	.short	(.L_29 - .L_28)
.L_28:
        /*008c*/ 	.word	0x00000100
        /*0090*/ 	.word	0x00000001
        /*0094*/ 	.word	0x00000001


	//----- nvinfo : EIATTR_CBANK_PARAM_SIZE
	.align		4
.L_29:
        /*0098*/ 	.byte	0x03, 0x19
        /*009a*/ 	.short	0x0034


	//----- nvinfo : EIATTR_PARAM_CBANK
	.align		4
        /*009c*/ 	.byte	0x04, 0x0a
        /*009e*/ 	.short	(.L_31 - .L_30)
	.align		4
.L_30:
        /*00a0*/ 	.word	index@(.nv.constant0.triton_poi_fused__native_batch_norm_legit_no_training_relu_3)
        /*00a4*/ 	.short	0x0210
        /*00a6*/ 	.short	0x0034


	//----- nvinfo : EIATTR_SW_WAR
	.align		4
.L_31:
        /*00a8*/ 	.byte	0x04, 0x36
        /*00aa*/ 	.short	(.L_33 - .L_32)
.L_32:
        /*00ac*/ 	.word	0x00000008
.L_33:


//--------------------- .nv.callgraph             --------------------------
	.section	.nv.callgraph,"",@"SHT_CUDA_CALLGRAPH"
	.align	4
	.sectionentsize	8
	.align		4
        /*0000*/ 	.word	0x00000000
	.align		4
        /*0004*/ 	.word	0xffffffff
	.align		4
        /*0008*/ 	.word	0x00000000
	.align		4
        /*000c*/ 	.word	0xfffffffe
	.align		4
        /*0010*/ 	.word	0x00000000
	.align		4
        /*0014*/ 	.word	0xfffffffd
	.align		4
        /*0018*/ 	.word	0x00000000
	.align		4
        /*001c*/ 	.word	0xfffffffc


//--------------------- .nv.constant4             --------------------------
	.section	.nv.constant4,"a",@progbits
	.align	8
	.align		8
.nv.constant4:
        /*0000*/ 	.dword	_$_str
	.align		8
        /*0008*/ 	.dword	_$_str_$_2


//--------------------- .text.triton_poi_fused__native_batch_norm_legit_no_training_relu_3 --------------------------
	.section	.text.triton_poi_fused__native_batch_norm_legit_no_training_relu_3,"ax",@progbits
	.align	128
        .global         triton_poi_fused__native_batch_norm_legit_no_training_relu_3
        .type           triton_poi_fused__native_batch_norm_legit_no_training_relu_3,@function
        .size           triton_poi_fused__native_batch_norm_legit_no_training_relu_3,(.L_x_1 - triton_poi_fused__native_batch_norm_legit_no_training_relu_3)
        .other          triton_poi_fused__native_batch_norm_legit_no_training_relu_3,@"STO_CUDA_ENTRY STV_DEFAULT"
triton_poi_fused__native_batch_norm_legit_no_training_relu_3:
.text.triton_poi_fused__native_batch_norm_legit_no_training_relu_3:
[----:B------:R-:W-:Y:S01]  /*0000*/  LDC R1, c[0x0][0x28] ;  /* 0x00000a00ff017b82 */ /* 0x000fe20000000800 */
[----:B------:R-:W1:Y:S07]  /*0010*/  S2R R0, SR_TID.X ;  /* 0x0000000000007919 */ /* 0x000e6e0000002100 */
[----:B------:R-:W2:Y:S01]  /*0020*/  LDC.64 R2, c[0x0][0x220] ;  /* 0x00008800ff027b82 */ /* 0x000ea20000000a00 */
[----:B------:R-:W-:Y:S01]  /*0030*/  ULDC.64 UR4, c[0x0][0x208] ;  /* 0x0000820000047ab9 */ /* 0x000fe20000000a00 */
[----:B------:R-:W3:Y:S06]  /*0040*/  S2R R7, SR_CTAID.X ;  /* 0x0000000000077919 */ /* 0x000eec0000002500 */
[----:B------:R-:W4:Y:S08]  /*0050*/  LDC.64 R8, c[0x0][0x228] ;  /* 0x00008a00ff087b82 */ /* 0x000f300000000a00 */
[----:B------:R-:W5:Y:S01]  /*0060*/  LDC.64 R10, c[0x0][0x230] ;  /* 0x00008c00ff0a7b82 */ /* 0x000f620000000a00 */
[----:B-1----:R-:W-:-:S02]  /*0070*/  SHF.L.U32 R0, R0, 0x1, RZ ;  /* 0x0000000100007819 */ /* 0x002fc400000006ff */
[----:B---3--:R-:W-:Y:S02]  /*0080*/  SHF.R.S32.HI R5, RZ, 0x16, R7 ;  /* 0x00000016ff057819 */ /* 0x008fe40000011407 */
[----:B------:R-:W-:Y:S02]  /*0090*/  LOP3.LUT R0, R0, 0x1fe, RZ, 0xc0, !PT ;  /* 0x000001fe00007812 */ /* 0x000fe400078ec0ff */
[----:B------:R-:W-:Y:S02]  /*00a0*/  SGXT R5, R5, 0x1 ;  /* 0x000000010505781a */ /* 0x000fe40000000200 */
[----:B------:R-:W-:Y:S02]  /*00b0*/  LEA R0, R7, R0, 0x9 ;  /* 0x0000000007007211 */ /* 0x000fe400078e48ff */
[----:B------:R-:W1:Y:S02]  /*00c0*/  LDC.64 R6, c[0x0][0x218] ;  /* 0x00008600ff067b82 */ /* 0x000e640000000a00 */
[----:B------:R-:W-:-:S04]  /*00d0*/  LEA.HI R5, R5, R0, RZ, 0xc ;  /* 0x0000000005057211 */ /* 0x000fc800078f60ff */
[----:B------:R-:W-:-:S04]  /*00e0*/  LOP3.LUT R5, R5, 0xfffff000, RZ, 0xc0, !PT ;  /* 0xfffff00005057812 */ /* 0x000fc800078ec0ff */
[----:B------:R-:W-:Y:S02]  /*00f0*/  IADD3 R13, R0, -R5, RZ ;  /* 0x80000005000d7210 */ /* 0x000fe40007ffe0ff */
[----:B------:R-:W3:Y:S03]  /*0100*/  LDC.64 R4, c[0x0][0x210] ;  /* 0x00008400ff047b82 */ /* 0x000ee60000000a00 */
[----:B--2---:R-:W-:-:S06]  /*0110*/  IMAD.WIDE R2, R13, 0x4, R2 ;  /* 0x000000040d027825 */ /* 0x004fcc00078e0202 */
[----:B------:R-:W2:Y:S01]  /*0120*/  LDG.E.EL.64 R2, desc[UR4][R2.64] ;  /* 0x0000000402027981 */ /* 0x000ea2000c2e1b00 */
[----:B-1----:R-:W-:-:S04]  /*0130*/  IMAD.WIDE R6, R13, 0x4, R6 ;  /* 0x000000040d067825 */ /* 0x002fc800078e0206 */
[C---:B----4-:R-:W-:Y:S02]  /*0140*/  IMAD.WIDE R8, R13.reuse, 0x4, R8 ;  /* 0x000000040d087825 */ /* 0x050fe400078e0208 */
[----:B------:R-:W4:Y:S02]  /*0150*/  LDG.E.EL.64 R6, desc[UR4][R6.64] ;  /* 0x0000000406067981 */ /* 0x000f24000c2e1b00 */
[----:B-----5:R-:W-:Y:S02]  /*0160*/  IMAD.WIDE R10, R13, 0x4, R10 ;  /* 0x000000040d0a7825 */ /* 0x020fe400078e020a */
[----:B------:R-:W5:Y:S02]  /*0170*/  LDG.E.EL.64 R8, desc[UR4][R8.64] ;  /* 0x0000000408087981 */ /* 0x000f64000c2e1b00 */
[----:B---3--:R-:W-:Y:S02]  /*0180*/  IMAD.WIDE R4, R0, 0x4, R4 ;  /* 0x0000000400047825 */ /* 0x008fe400078e0204 */
[----:B------:R-:W5:Y:S04]  /*0190*/  LDG.E.EL.64 R10, desc[UR4][R10.64] ;  /* 0x000000040a0a7981 */ /* 0x000f68000c2e1b00 */
[----:B------:R-:W4:Y:S01]  /*01a0*/  LDG.E.64 R4, desc[UR4][R4.64] ;  /* 0x0000000404047981 */ /* 0x000f22000c1e1b00 */
[----:B------:R-:W-:Y:S01]  /*01b0*/  HFMA2.MMA R14, -RZ, RZ, 1.625, 0 ;  /* 0x3e800000ff0e7435 */ /* 0x000fe200000001ff */
[----:B--2---:R-:W-:Y:S01]  /*01c0*/  FADD R2, R2, 9.9999997473787516356e-06 ;  /* 0x3727c5ac02027421 */ /* 0x004fe20000000000 */
[----:B------:R-:W-:-:S03]  /*01d0*/  FADD R3, R3, 9.9999997473787516356e-06 ;  /* 0x3727c5ac03037421 */ /* 0x000fc60000000000 */
[----:B------:R-:W1:Y:S08]  /*01e0*/  MUFU.SQRT R12, R2 ;  /* 0x00000002000c7308 */ /* 0x000e700000002000 */
[----:B------:R2:W3:Y:S01]  /*01f0*/  MUFU.SQRT R13, R3 ;  /* 0x00000003000d7308 */ /* 0x0004e20000002000 */
[C---:B-1----:R-:W-:Y:S02]  /*0200*/  FSETP.GT.AND P0, PT, R12.reuse, 8.50705917302346158658e+37, PT ;  /* 0x7e8000000c00780b */ /* 0x042fe40003f04000 */
[----:B------:R-:W-:Y:S01]  /*0210*/  FSETP.GEU.AND P2, PT, R12, 1.175494350822287508e-38, PT ;  /* 0x008000000c00780b */ /* 0x000fe20003f4e000 */
[----:B--2---:R-:W1:Y:S01]  /*0220*/  LDC.64 R2, c[0x0][0x238] ;  /* 0x00008e00ff027b82 */ /* 0x004e620000000a00 */
[----:B---3--:R-:W-:-:S02]  /*0230*/  FSETP.GT.AND P1, PT, R13, 8.50705917302346158658e+37, PT ;  /* 0x7e8000000d00780b */ /* 0x008fc40003f24000 */
[----:B------:R-:W-:-:S07]  /*0240*/  FSETP.GEU.AND P3, PT, R13, 1.175494350822287508e-38, PT ;  /* 0x008000000d00780b */ /* 0x000fce0003f6e000 */
[----:B------:R-:W-:-:S04]  /*0250*/  @P0 FMUL R12, R12, 0.25 ;  /* 0x3e8000000c0c0820 */ /* 0x000fc80000400000 */
[----:B------:R-:W-:Y:S01]  /*0260*/  @!P2 FMUL R12, R12, 16777216 ;  /* 0x4b8000000c0ca820 */ /* 0x000fe20000400000 */
[----:B------:R-:W-:-:S04]  /*0270*/  @P1 FMUL R13, R13, 0.25 ;  /* 0x3e8000000d0d1820 */ /* 0x000fc80000400000 */
[----:B------:R-:W-:Y:S01]  /*0280*/  @!P3 FMUL R13, R13, 16777216 ;  /* 0x4b8000000d0db820 */ /* 0x000fe20000400000 */
[----:B------:R-:W2:Y:S01]  /*0290*/  MUFU.RCP R12, R12 ;  /* 0x0000000c000c7308 */ /* 0x000ea20000001000 */
[----:B------:R-:W-:-:S07]  /*02a0*/  FSEL R15, R14, 1, P0 ;  /* 0x3f8000000e0f7808 */ /* 0x000fce0000000000 */
[----:B------:R-:W3:Y:S01]  /*02b0*/  MUFU.RCP R13, R13 ;  /* 0x0000000d000d7308 */ /* 0x000ee20000001000 */
[----:B------:R-:W-:Y:S01]  /*02c0*/  FSEL R14, R14, 1, P1 ;  /* 0x3f8000000e0e7808 */ /* 0x000fe20000800000 */
[----:B------:R-:W-:-:S04]  /*02d0*/  @!P2 FMUL R15, R15, 16777216 ;  /* 0x4b8000000f0fa820 */ /* 0x000fc80000400000 */
[----:B------:R-:W-:Y:S01]  /*02e0*/  @!P3 FMUL R14, R14, 16777216 ;  /* 0x4b8000000e0eb820 */ /* 0x000fe20000400000 */
[----:B----4-:R-:W-:Y:S01]  /*02f0*/  FADD R5, R5, -R7 ;  /* 0x8000000705057221 */ /* 0x010fe20000000000 */
[----:B------:R-:W-:Y:S01]  /*0300*/  FADD R4, R4, -R6 ;  /* 0x8000000604047221 */ /* 0x000fe20000000000 */
[----:B--2---:R-:W-:Y:S01]  /*0310*/  FMUL R15, R12, R15 ;  /* 0x0000000f0c0f7220 */ /* 0x004fe20000400000 */
[----:B---3--:R-:W-:-:S03]  /*0320*/  FMUL R14, R13, R14 ;  /* 0x0000000e0d0e7220 */ /* 0x008fc60000400000 */
[----:B------:R-:W-:Y:S01]  /*0330*/  FMUL R15, R4, R15 ;  /* 0x0000000f040f7220 */ /* 0x000fe20000400000 */
[----:B------:R-:W-:-:S03]  /*0340*/  FMUL R14, R5, R14 ;  /* 0x0000000e050e7220 */ /* 0x000fc60000400000 */
[----:B-----5:R-:W-:Y:S01]  /*0350*/  FFMA R8, R8, R15, R10 ;  /* 0x0000000f08087223 */ /* 0x020fe2000000000a */
[----:B------:R-:W-:-:S04]  /*0360*/  FFMA R9, R9, R14, R11 ;  /* 0x0000000e09097223 */ /* 0x000fc8000000000b */
[----:B------:R-:W-:Y:S02]  /*0370*/  FSETP.GEU.AND P0, PT, R8, RZ, PT ;  /* 0x000000ff0800720b */ /* 0x000fe40003f0e000 */
[C---:B------:R-:W-:Y:S01]  /*0380*/  FSETP.GEU.AND P1, PT, R9.reuse, RZ, PT ;  /* 0x000000ff0900720b */ /* 0x040fe20003f2e000 */
[----:B-1----:R-:W-:Y:S01]  /*0390*/  IMAD.WIDE R2, R0, 0x4, R2 ;  /* 0x0000000400027825 */ /* 0x002fe200078e0202 */
[----:B------:R-:W-:Y:S02]  /*03a0*/  FSEL R8, R8, RZ, P0 ;  /* 0x000000ff08087208 */ /* 0x000fe40000000000 */
[----:B------:R-:W-:-:S05]  /*03b0*/  FSEL R9, R9, RZ, P1 ;  /* 0x000000ff09097208 */ /* 0x000fca0000800000 */
[----:B------:R-:W-:Y:S01]  /*03c0*/  STG.E.64 desc[UR4][R2.64], R8 ;  /* 0x0000000802007986 */ /* 0x000fe2000c101b04 */
[----:B------:R-:W-:Y:S05]  /*03d0*/  EXIT ;  /* 0x000000000000794d */ /* 0x000fea0003800000 */
.L_x_0:
[----:B------:R-:W-:-:S00]  /*03e0*/  BRA `(.L_x_0) ;  /* 0xfffffffc00fc7947 */ /* 0x000fc0000383ffff */
[----:B------:R-:W-:-:S00]  /*03f0*/  NOP ;  /* 0x0000000000007918 */ /* 0x000fc00000000000 */
        /* <DEDUP_REMOVED lines=8> */
.L_x_1:


//--------------------- .nv.global.init           --------------------------
	.section	.nv.global.init,"aw",@progbits
.nv.global.init:
	.type		_$_str,@object
	.size		_$_str,(_$_str_$_2 - _$_str)
_$_str:
        /*0000*/ 	.byte	0x5f, 0x5f, 0x43, 0x55, 0x44, 0x41, 0x5f, 0x46, 0x54, 0x5a, 0x00
	.type		_$_str_$_2,@object
	.size		_$_str_$_2,(.L_1 - _$_str_$_2)
_$_str_$_2:
        /*000b*/ 	.byte	0x5f, 0x5f, 0x43, 0x55, 0x44, 0x41, 0x5f, 0x50, 0x52, 0x45, 0x43, 0x5f, 0x53, 0x51, 0x52, 0x54
        /*001b*/ 	.byte	0x00
.L_1:


//--------------------- .nv.constant0.triton_poi_fused__native_batch_norm_legit_no_training_relu_3 --------------------------
	.section	.nv.constant0.triton_poi_fused__native_batch_norm_legit_no_training_relu_3,"a",@progbits
	.sectionflags	@""
	.align	4
.nv.constant0.triton_poi_fused__native_batch_norm_legit_no_training_relu_3:
	.zero		580
